//
// Generated by NVIDIA NVVM Compiler
//
// Compiler Build ID: CL-36424714
// Cuda compilation tools, release 13.0, V13.0.88
// Based on NVVM 20.0.0
//

.version 9.0
.target sm_100
.address_size 64

	// .globl	_Z10ForwardsubPdS_S_S_iiiii

.visible .entry _Z10ForwardsubPdS_S_S_iiiii(
	.param .u64 .ptr .align 1 _Z10ForwardsubPdS_S_S_iiiii_param_0,
	.param .u64 .ptr .align 1 _Z10ForwardsubPdS_S_S_iiiii_param_1,
	.param .u64 .ptr .align 1 _Z10ForwardsubPdS_S_S_iiiii_param_2,
	.param .u64 .ptr .align 1 _Z10ForwardsubPdS_S_S_iiiii_param_3,
	.param .u32 _Z10ForwardsubPdS_S_S_iiiii_param_4,
	.param .u32 _Z10ForwardsubPdS_S_S_iiiii_param_5,
	.param .u32 _Z10ForwardsubPdS_S_S_iiiii_param_6,
	.param .u32 _Z10ForwardsubPdS_S_S_iiiii_param_7,
	.param .u32 _Z10ForwardsubPdS_S_S_iiiii_param_8
)
{
	.reg .pred 	%p<2>;
	.reg .b32 	%r<14>;
	.reg .b64 	%rd<16>;
	.reg .b64 	%fd<12>;

	ld.param.u64 	%rd1, [_Z10ForwardsubPdS_S_S_iiiii_param_0];
	ld.param.u64 	%rd2, [_Z10ForwardsubPdS_S_S_iiiii_param_1];
	ld.param.u64 	%rd3, [_Z10ForwardsubPdS_S_S_iiiii_param_2];
	ld.param.u64 	%rd4, [_Z10ForwardsubPdS_S_S_iiiii_param_3];
	ld.param.u32 	%r2, [_Z10ForwardsubPdS_S_S_iiiii_param_4];
	ld.param.u32 	%r3, [_Z10ForwardsubPdS_S_S_iiiii_param_5];
	ld.param.u32 	%r4, [_Z10ForwardsubPdS_S_S_iiiii_param_6];
	ld.param.u32 	%r5, [_Z10ForwardsubPdS_S_S_iiiii_param_7];
	ld.param.u32 	%r6, [_Z10ForwardsubPdS_S_S_iiiii_param_8];
	mov.u32 	%r7, %ctaid.x;
	mov.u32 	%r8, %ntid.x;
	mov.u32 	%r9, %tid.x;
	mad.lo.s32 	%r1, %r7, %r8, %r9;
	setp.ge.s32 	%p1, %r1, %r6;
	@%p1 bra 	$L__BB0_2;
	cvta.to.global.u64 	%rd5, %rd1;
	cvta.to.global.u64 	%rd6, %rd2;
	cvta.to.global.u64 	%rd7, %rd3;
	cvta.to.global.u64 	%rd8, %rd4;
	add.s32 	%r10, %r4, %r1;
	sub.s32 	%r11, %r5, %r10;
	mad.lo.s32 	%r12, %r10, %r2, %r11;
	mul.wide.s32 	%rd9, %r12, 8;
	add.s64 	%rd10, %rd5, %rd9;
	ld.global.f64 	%fd1, [%rd10];
	add.s64 	%rd11, %rd6, %rd9;
	ld.global.f64 	%fd2, [%rd11];
	ld.global.f64 	%fd3, [%rd10+-8];
	mul.f64 	%fd4, %fd2, %fd3;
	sub.f64 	%fd5, %fd1, %fd4;
	add.s64 	%rd12, %rd7, %rd9;
	ld.global.f64 	%fd6, [%rd12];
	sub.s32 	%r13, %r12, %r3;
	mul.wide.s32 	%rd13, %r13, 8;
	add.s64 	%rd14, %rd5, %rd13;
	ld.global.f64 	%fd7, [%rd14];
	mul.f64 	%fd8, %fd6, %fd7;
	sub.f64 	%fd9, %fd5, %fd8;
	add.s64 	%rd15, %rd8, %rd9;
	ld.global.f64 	%fd10, [%rd15];
	mul.f64 	%fd11, %fd10, %fd9;
	st.global.f64 	[%rd10], %fd11;
$L__BB0_2:
	ret;

}


// ===== COMPILED SASS (sm_100) =====

	.target	sm_100

	.elftype	@"ET_EXEC"


//--------------------- .note.nv.tkinfo           --------------------------
	.section	.note.nv.tkinfo,"",@"SHT_NOTE"
	.sectionflags	@"SHF_NOTE_NV_TKINFO"
	.tkinfo
        /*0018*/ 	.word	0x00000002
        /*0030*/ 	.string	""
        /*0030*/ 	.string	"ptxas"
        /*0030*/ 	.string	"Cuda compilation tools, release 13.0, V13.0.88"
        /*0030*/ 	.string	"Build cuda_13.0.r13.0/compiler.36424714_0"
        /*0030*/ 	.string	"-arch sm_100 -m 64 "



//--------------------- .note.nv.cuinfo           --------------------------
	.section	.note.nv.cuinfo,"",@"SHT_NOTE"
	.sectionflags	@"SHF_NOTE_NV_CUINFO"
        /*0018*/ 	.short	0x0002
        /*001a*/ 	.short	0x0064
        /*001c*/ 	.short	0x0082
	.zero		2


//--------------------- .nv.info                  --------------------------
	.section	.nv.info,"",@"SHT_CUDA_INFO"
	.align	4


	//----- nvinfo : EIATTR_REGCOUNT
	.align		4
        /*0000*/ 	.byte	0x04, 0x2f
        /*0002*/ 	.short	(.L_1 - .L_0)
	.align		4
.L_0:
        /*0004*/ 	.word	index@(_Z10ForwardsubPdS_S_S_iiiii)
        /*0008*/ 	.word	0x00000016


	//----- nvinfo : EIATTR_FRAME_SIZE
	.align		4
.L_1:
        /*000c*/ 	.byte	0x04, 0x11
        /*000e*/ 	.short	(.L_3 - .L_2)
	.align		4
.L_2:
        /*0010*/ 	.word	index@(_Z10ForwardsubPdS_S_S_iiiii)
        /*0014*/ 	.word	0x00000000


	//----- nvinfo : EIATTR_MIN_STACK_SIZE
	.align		4
.L_3:
        /*0018*/ 	.byte	0x04, 0x12
        /*001a*/ 	.short	(.L_5 - .L_4)
	.align		4
.L_4:
        /*001c*/ 	.word	index@(_Z10ForwardsubPdS_S_S_iiiii)
        /*0020*/ 	.word	0x00000000
.L_5:


//--------------------- .nv.compat                --------------------------
	.section	.nv.compat,"",@"SHT_CUDA_COMPAT_INFO"
	.align	4
        /*0000*/ 	.byte	0x02, 0x09, 0x00, 0x00, 0x02, 0x02, 0x01, 0x00, 0x02, 0x05, 0x05, 0x00, 0x03, 0x07, 0x01, 0x01
        /*0010*/ 	.byte	0x02, 0x03, 0x00, 0x00, 0x02, 0x06, 0x01, 0x00, 0x04, 0x0b, 0x08, 0x00, 0x01, 0x00, 0x00, 0x00
        /*0020*/ 	.byte	0x00, 0x00, 0x00, 0x00


//--------------------- .nv.info._Z10ForwardsubPdS_S_S_iiiii --------------------------
	.section	.nv.info._Z10ForwardsubPdS_S_S_iiiii,"",@"SHT_CUDA_INFO"
	.sectionflags	@""
	.align	4


	//----- nvinfo : EIATTR_CUDA_API_VERSION
	.align		4
        /*0000*/ 	.byte	0x04, 0x37
        /*0002*/ 	.short	(.L_7 - .L_6)
.L_6:
        /*0004*/ 	.word	0x00000082


	//----- nvinfo : EIATTR_KPARAM_INFO
	.align		4
.L_7:
        /*0008*/ 	.byte	0x04, 0x17
        /*000a*/ 	.short	(.L_9 - .L_8)
.L_8:
        /*000c*/ 	.word	0x00000000
        /*0010*/ 	.short	0x0008
        /*0012*/ 	.short	0x0030
        /*0014*/ 	.byte	0x00, 0xf0, 0x11, 0x00


	//----- nvinfo : EIATTR_KPARAM_INFO
	.align		4
.L_9:
        /*0018*/ 	.byte	0x04, 0x17
        /*001a*/ 	.short	(.L_11 - .L_10)
.L_10:
        /*001c*/ 	.word	0x00000000
        /*0020*/ 	.short	0x0007
        /*0022*/ 	.short	0x002c
        /*0024*/ 	.byte	0x00, 0xf0, 0x11, 0x00


	//----- nvinfo : EIATTR_KPARAM_INFO
	.align		4
.L_11:
        /*0028*/ 	.byte	0x04, 0x17
        /*002a*/ 	.short	(.L_13 - .L_12)
.L_12:
        /*002c*/ 	.word	0x00000000
        /*0030*/ 	.short	0x0006
        /*0032*/ 	.short	0x0028
        /*0034*/ 	.byte	0x00, 0xf0, 0x11, 0x00


	//----- nvinfo : EIATTR_KPARAM_INFO
	.align		4
.L_13:
        /*0038*/ 	.byte	0x04, 0x17
        /*003a*/ 	.short	(.L_15 - .L_14)
.L_14:
        /*003c*/ 	.word	0x00000000
        /*0040*/ 	.short	0x0005
        /*0042*/ 	.short	0x0024
        /*0044*/ 	.byte	0x00, 0xf0, 0x11, 0x00


	//----- nvinfo : EIATTR_KPARAM_INFO
	.align		4
.L_15:
        /*0048*/ 	.byte	0x04, 0x17
        /*004a*/ 	.short	(.L_17 - .L_16)
.L_16:
        /*004c*/ 	.word	0x00000000
        /*0050*/ 	.short	0x0004
        /*0052*/ 	.short	0x0020
        /*0054*/ 	.byte	0x00, 0xf0, 0x11, 0x00


	//----- nvinfo : EIATTR_KPARAM_INFO
	.align		4
.L_17:
        /*0058*/ 	.byte	0x04, 0x17
        /*005a*/ 	.short	(.L_19 - .L_18)
.L_18:
        /*005c*/ 	.word	0x00000000
        /*0060*/ 	.short	0x0003
        /*0062*/ 	.short	0x0018
        /*0064*/ 	.byte	0x00, 0xf5, 0x21, 0x00


	//----- nvinfo : EIATTR_KPARAM_INFO
	.align		4
.L_19:
        /*0068*/ 	.byte	0x04, 0x17
        /*006a*/ 	.short	(.L_21 - .L_20)
.L_20:
        /*006c*/ 	.word	0x00000000
        /*0070*/ 	.short	0x0002
        /*0072*/ 	.short	0x0010
        /*0074*/ 	.byte	0x00, 0xf5, 0x21, 0x00


	//----- nvinfo : EIATTR_KPARAM_INFO
	.align		4
.L_21:
        /*0078*/ 	.byte	0x04, 0x17
        /*007a*/ 	.short	(.L_23 - .L_22)
.L_22:
        /*007c*/ 	.word	0x00000000
        /*0080*/ 	.short	0x0001
        /*0082*/ 	.short	0x0008
        /*0084*/ 	.byte	0x00, 0xf5, 0x21, 0x00


	//----- nvinfo : EIATTR_KPARAM_INFO
	.align		4
.L_23:
        /*0088*/ 	.byte	0x04, 0x17
        /*008a*/ 	.short	(.L_25 - .L_24)
.L_24:
        /*008c*/ 	.word	0x00000000
        /*0090*/ 	.short	0x0000
        /*0092*/ 	.short	0x0000
        /*0094*/ 	.byte	0x00, 0xf5, 0x21, 0x00


	//----- nvinfo : EIATTR_SPARSE_MMA_MASK
	.align		4
.L_25:
        /*0098*/ 	.byte	0x03, 0x50
        /*009a*/ 	.short	0x0000


	//----- nvinfo : EIATTR_MAXREG_COUNT
	.align		4
        /*009c*/ 	.byte	0x03, 0x1b
        /*009e*/ 	.short	0x00ff


	//----- nvinfo : EIATTR_MERCURY_ISA_VERSION
	.align		4
        /*00a0*/ 	.byte	0x03, 0x5f
        /*00a2*/ 	.short	0x0101


	//----- nvinfo : EIATTR_VRC_CTA_INIT_COUNT
	.align		4
        /*00a4*/ 	.byte	0x02, 0x4a
	.zero		1
	.zero		1


	//----- nvinfo : EIATTR_EXIT_INSTR_OFFSETS
	.align		4
        /*00a8*/ 	.byte	0x04, 0x1c
        /*00aa*/ 	.short	(.L_27 - .L_26)


	//   ....[0]....
.L_26:
        /*00ac*/ 	.word	0x00000070


	//   ....[1]....
        /*00b0*/ 	.word	0x00000210


	//----- nvinfo : EIATTR_CBANK_PARAM_SIZE
	.align		4
.L_27:
        /*00b4*/ 	.byte	0x03, 0x19
        /*00b6*/ 	.short	0x0034


	//----- nvinfo : EIATTR_PARAM_CBANK
	.align		4
        /*00b8*/ 	.byte	0x04, 0x0a
        /*00ba*/ 	.short	(.L_29 - .L_28)
	.align		4
.L_28:
        /*00bc*/ 	.word	index@(.nv.constant0._Z10ForwardsubPdS_S_S_iiiii)
        /*00c0*/ 	.short	0x0380
        /*00c2*/ 	.short	0x0034


	//----- nvinfo : EIATTR_SW_WAR
	.align		4
.L_29:
        /*00c4*/ 	.byte	0x04, 0x36
        /*00c6*/ 	.short	(.L_31 - .L_30)
.L_30:
        /*00c8*/ 	.word	0x00000008
.L_31:


//--------------------- .nv.callgraph             --------------------------
	.section	.nv.callgraph,"",@"SHT_CUDA_CALLGRAPH"
	.align	4
	.sectionentsize	8
	.align		4
        /*0000*/ 	.word	0x00000000
	.align		4
        /*0004*/ 	.word	0xffffffff
	.align		4
        /*0008*/ 	.word	0x00000000
	.align		4
        /*000c*/ 	.word	0xfffffffe
	.align		4
        /*0010*/ 	.word	0x00000000
	.align		4
        /*0014*/ 	.word	0xfffffffd
	.align		4
        /*0018*/ 	.word	0x00000000
	.align		4
        /*001c*/ 	.word	0xfffffffc


//--------------------- .text._Z10ForwardsubPdS_S_S_iiiii --------------------------
	.section	.text._Z10ForwardsubPdS_S_S_iiiii,"ax",@progbits
	.align	128
        .global         _Z10ForwardsubPdS_S_S_iiiii
        .type           _Z10ForwardsubPdS_S_S_iiiii,@function
        .size           _Z10ForwardsubPdS_S_S_iiiii,(.L_x_1 - _Z10ForwardsubPdS_S_S_iiiii)
        .other          _Z10ForwardsubPdS_S_S_iiiii,@"STO_CUDA_ENTRY STV_DEFAULT"
_Z10ForwardsubPdS_S_S_iiiii:
.text._Z10ForwardsubPdS_S_S_iiiii:
[----:B------:R-:W-:Y:S01]  /*0000*/  LDC R1, c[0x0][0x37c] ;  /* 0x0000df00ff017b82 */ /* 0x000fe20000000800 */
[----:B------:R-:W0:Y:S07]  /*0010*/  S2R R3, SR_TID.X ;  /* 0x0000000000037919 */ /* 0x000e2e0000002100 */
[----:B------:R-:W0:Y:S01]  /*0020*/  S2UR UR4, SR_CTAID.X ;  /* 0x00000000000479c3 */ /* 0x000e220000002500 */
[----:B------:R-:W1:Y:S07]  /*0030*/  LDCU UR5, c[0x0][0x3b0] ;  /* 0x00007600ff0577ac */ /* 0x000e6e0008000800 */
[----:B------:R-:W0:Y:S02]  /*0040*/  LDC R0, c[0x0][0x360] ;  /* 0x0000d800ff007b82 */ /* 0x000e240000000800 */
[----:B0-----:R-:W-:-:S05]  /*0050*/  IMAD R0, R0, UR4, R3 ;  /* 0x0000000400007c24 */ /* 0x001fca000f8e0203 */
[----:B-1----:R-:W-:-:S13]  /*0060*/  ISETP.GE.AND P0, PT, R0, UR5, PT ;  /* 0x0000000500007c0c */ /* 0x002fda000bf06270 */
[----:B------:R-:W-:Y:S05]  /*0070*/  @P0 EXIT ;  /* 0x000000000000094d */ /* 0x000fea0003800000 */
[----:B------:R-:W0:Y:S01]  /*0080*/  LDCU.128 UR8, c[0x0][0x3a0] ;  /* 0x00007400ff0877ac */ /* 0x000e220008000c00 */
[----:B------:R-:W1:Y:S01]  /*0090*/  LDC.64 R8, c[0x0][0x388] ;  /* 0x0000e200ff087b82 */ /* 0x000e620000000a00 */
[----:B------:R-:W2:Y:S07]  /*00a0*/  LDCU.64 UR4, c[0x0][0x358] ;  /* 0x00006b00ff0477ac */ /* 0x000eae0008000a00 */
[----:B------:R-:W3:Y:S08]  /*00b0*/  LDC.64 R6, c[0x0][0x380] ;  /* 0x0000e000ff067b82 */ /* 0x000ef00000000a00 */
[----:B------:R-:W4:Y:S01]  /*00c0*/  LDC.64 R14, c[0x0][0x390] ;  /* 0x0000e400ff0e7b82 */ /* 0x000f220000000a00 */
[----:B0-----:R-:W-:-:S04]  /*00d0*/  IADD3 R0, PT, PT, R0, UR10, RZ ;  /* 0x0000000a00007c10 */ /* 0x001fc8000fffe0ff */
[----:B------:R-:W-:-:S03]  /*00e0*/  IADD3 R3, PT, PT, -R0, UR11, RZ ;  /* 0x0000000b00037c10 */ /* 0x000fc6000fffe1ff */
[----:B------:R-:W0:Y:S02]  /*00f0*/  LDC.64 R4, c[0x0][0x398] ;  /* 0x0000e600ff047b82 */ /* 0x000e240000000a00 */
[----:B------:R-:W-:-:S04]  /*0100*/  IMAD R17, R0, UR8, R3 ;  /* 0x0000000800117c24 */ /* 0x000fc8000f8e0203 */
[C---:B-1----:R-:W-:Y:S01]  /*0110*/  IMAD.WIDE R8, R17.reuse, 0x8, R8 ;  /* 0x0000000811087825 */ /* 0x042fe200078e0208 */
[----:B------:R-:W-:-:S03]  /*0120*/  IADD3 R19, PT, PT, R17, -UR9, RZ ;  /* 0x8000000911137c10 */ /* 0x000fc6000fffe0ff */
[--C-:B---3--:R-:W-:Y:S02]  /*0130*/  IMAD.WIDE R2, R17, 0x8, R6.reuse ;  /* 0x0000000811027825 */ /* 0x108fe400078e0206 */
[----:B--2---:R-:W2:Y:S02]  /*0140*/  LDG.E.64 R8, desc[UR4][R8.64] ;  /* 0x0000000408087981 */ /* 0x004ea4000c1e1b00 */
[----:B------:R-:W-:Y:S02]  /*0150*/  IMAD.WIDE R6, R19, 0x8, R6 ;  /* 0x0000000813067825 */ /* 0x000fe400078e0206 */
[----:B------:R-:W2:Y:S02]  /*0160*/  LDG.E.64 R10, desc[UR4][R2.64] ;  /* 0x00000004020a7981 */ /* 0x000ea4000c1e1b00 */
[C---:B----4-:R-:W-:Y:S02]  /*0170*/  IMAD.WIDE R14, R17.reuse, 0x8, R14 ;  /* 0x00000008110e7825 */ /* 0x050fe400078e020e */
[----:B------:R-:W2:Y:S04]  /*0180*/  LDG.E.64 R12, desc[UR4][R2.64+-0x8] ;  /* 0xfffff804020c7981 */ /* 0x000ea8000c1e1b00 */
[----:B------:R-:W3:Y:S01]  /*0190*/  LDG.E.64 R14, desc[UR4][R14.64] ;  /* 0x000000040e0e7981 */ /* 0x000ee2000c1e1b00 */
[----:B0-----:R-:W-:-:S03]  /*01a0*/  IMAD.WIDE R4, R17, 0x8, R4 ;  /* 0x0000000811047825 */ /* 0x001fc600078e0204 */
[----:B------:R-:W3:Y:S04]  /*01b0*/  LDG.E.64 R6, desc[UR4][R6.64] ;  /* 0x0000000406067981 */ /* 0x000ee8000c1e1b00 */
[----:B------:R-:W4:Y:S01]  /*01c0*/  LDG.E.64 R4, desc[UR4][R4.64] ;  /* 0x0000000404047981 */ /* 0x000f22000c1e1b00 */
[----:B--2---:R-:W-:-:S08]  /*01d0*/  DFMA R10, -R8, R12, R10 ;  /* 0x0000000c080a722b */ /* 0x004fd0000000010a */
[----:B---3--:R-:W-:-:S08]  /*01e0*/  DFMA R10, -R14, R6, R10 ;  /* 0x000000060e0a722b */ /* 0x008fd0000000010a */
[----:B----4-:R-:W-:-:S07]  /*01f0*/  DMUL R10, R10, R4 ;  /* 0x000000040a0a7228 */ /* 0x010fce0000000000 */
[----:B------:R-:W-:Y:S01]  /*0200*/  STG.E.64 desc[UR4][R2.64], R10 ;  /* 0x0000000a02007986 */ /* 0x000fe2000c101b04 */
[----:B------:R-:W-:Y:S05]  /*0210*/  EXIT ;  /* 0x000000000000794d */ /* 0x000fea0003800000 */
.L_x_0:
[----:B------:R-:W-:-:S00]  /*0220*/  BRA `(.L_x_0) ;  /* 0xfffffffc00fc7947 */ /* 0x000fc0000383ffff */
[----:B------:R-:W-:-:S00]  /*0230*/  NOP ;  /* 0x0000000000007918 */ /* 0x000fc00000000000 */
        /* <DEDUP_REMOVED lines=12> */
.L_x_1:


//--------------------- .nv.shared.reserved.0     --------------------------
	.section	.nv.shared.reserved.0,"aw",@nobits
	.weak		__nv_reservedSMEM_offset_0_alias
	.size		__nv_reservedSMEM_offset_0_alias, 0, 64
	.other		__nv_reservedSMEM_offset_0_alias,@"STO_CUDA_RESERVED_SHARED STV_DEFAULT"
__nv_reservedSMEM_offset_0_alias:
	.zero		0
	.zero		64


//--------------------- .nv.constant0._Z10ForwardsubPdS_S_S_iiiii --------------------------
	.section	.nv.constant0._Z10ForwardsubPdS_S_S_iiiii,"a",@progbits
	.sectionflags	@""
	.align	4
.nv.constant0._Z10ForwardsubPdS_S_S_iiiii:
	.zero		948


//--------------------- SYMBOLS --------------------------

	.type		.nv.reservedSmem.offset0,@object
	.size		.nv.reservedSmem.offset0,0x4
